//
// Generated by NVIDIA NVVM Compiler
//
// Compiler Build ID: CL-36424714
// Cuda compilation tools, release 13.0, V13.0.88
// Based on NVVM 20.0.0
//

.version 9.0
.target sm_100
.address_size 64

	// .globl	_Z6gpuAddPiS_S_

.visible .entry _Z6gpuAddPiS_S_(
	.param .u64 .ptr .align 1 _Z6gpuAddPiS_S__param_0,
	.param .u64 .ptr .align 1 _Z6gpuAddPiS_S__param_1,
	.param .u64 .ptr .align 1 _Z6gpuAddPiS_S__param_2
)
{
	.reg .b32 	%r<4>;
	.reg .b64 	%rd<7>;

	ld.param.u64 	%rd1, [_Z6gpuAddPiS_S__param_0];
	ld.param.u64 	%rd2, [_Z6gpuAddPiS_S__param_1];
	ld.param.u64 	%rd3, [_Z6gpuAddPiS_S__param_2];
	cvta.to.global.u64 	%rd4, %rd3;
	cvta.to.global.u64 	%rd5, %rd2;
	cvta.to.global.u64 	%rd6, %rd1;
	ld.global.u32 	%r1, [%rd6];
	ld.global.u32 	%r2, [%rd5];
	add.s32 	%r3, %r2, %r1;
	st.global.u32 	[%rd4], %r3;
	ret;

}


// ===== COMPILED SASS (sm_100) =====

	.target	sm_100

	.elftype	@"ET_EXEC"


//--------------------- .note.nv.tkinfo           --------------------------
	.section	.note.nv.tkinfo,"",@"SHT_NOTE"
	.sectionflags	@"SHF_NOTE_NV_TKINFO"
	.tkinfo
        /*0018*/ 	.word	0x00000002
        /*0030*/ 	.string	""
        /*0030*/ 	.string	"ptxas"
        /*0030*/ 	.string	"Cuda compilation tools, release 13.0, V13.0.88"
        /*0030*/ 	.string	"Build cuda_13.0.r13.0/compiler.36424714_0"
        /*0030*/ 	.string	"-arch sm_100 -m 64 "



//--------------------- .note.nv.cuinfo           --------------------------
	.section	.note.nv.cuinfo,"",@"SHT_NOTE"
	.sectionflags	@"SHF_NOTE_NV_CUINFO"
        /*0018*/ 	.short	0x0002
        /*001a*/ 	.short	0x0064
        /*001c*/ 	.short	0x0082
	.zero		2


//--------------------- .nv.info                  --------------------------
	.section	.nv.info,"",@"SHT_CUDA_INFO"
	.align	4


	//----- nvinfo : EIATTR_REGCOUNT
	.align		4
        /*0000*/ 	.byte	0x04, 0x2f
        /*0002*/ 	.short	(.L_1 - .L_0)
	.align		4
.L_0:
        /*0004*/ 	.word	index@(_Z6gpuAddPiS_S_)
        /*0008*/ 	.word	0x0000000c


	//----- nvinfo : EIATTR_FRAME_SIZE
	.align		4
.L_1:
        /*000c*/ 	.byte	0x04, 0x11
        /*000e*/ 	.short	(.L_3 - .L_2)
	.align		4
.L_2:
        /*0010*/ 	.word	index@(_Z6gpuAddPiS_S_)
        /*0014*/ 	.word	0x00000000


	//----- nvinfo : EIATTR_MIN_STACK_SIZE
	.align		4
.L_3:
        /*0018*/ 	.byte	0x04, 0x12
        /*001a*/ 	.short	(.L_5 - .L_4)
	.align		4
.L_4:
        /*001c*/ 	.word	index@(_Z6gpuAddPiS_S_)
        /*0020*/ 	.word	0x00000000
.L_5:


//--------------------- .nv.compat                --------------------------
	.section	.nv.compat,"",@"SHT_CUDA_COMPAT_INFO"
	.align	4
        /*0000*/ 	.byte	0x02, 0x09, 0x00, 0x00, 0x02, 0x02, 0x01, 0x00, 0x02, 0x05, 0x05, 0x00, 0x03, 0x07, 0x01, 0x01
        /*0010*/ 	.byte	0x02, 0x03, 0x00, 0x00, 0x02, 0x06, 0x01, 0x00, 0x04, 0x0b, 0x08, 0x00, 0x09, 0x00, 0x00, 0x00
        /*0020*/ 	.byte	0x00, 0x00, 0x00, 0x00


//--------------------- .nv.info._Z6gpuAddPiS_S_  --------------------------
	.section	.nv.info._Z6gpuAddPiS_S_,"",@"SHT_CUDA_INFO"
	.sectionflags	@""
	.align	4


	//----- nvinfo : EIATTR_CUDA_API_VERSION
	.align		4
        /*0000*/ 	.byte	0x04, 0x37
        /*0002*/ 	.short	(.L_7 - .L_6)
.L_6:
        /*0004*/ 	.word	0x00000082


	//----- nvinfo : EIATTR_KPARAM_INFO
	.align		4
.L_7:
        /*0008*/ 	.byte	0x04, 0x17
        /*000a*/ 	.short	(.L_9 - .L_8)
.L_8:
        /*000c*/ 	.word	0x00000000
        /*0010*/ 	.short	0x0002
        /*0012*/ 	.short	0x0010
        /*0014*/ 	.byte	0x00, 0xf5, 0x21, 0x00


	//----- nvinfo : EIATTR_KPARAM_INFO
	.align		4
.L_9:
        /*0018*/ 	.byte	0x04, 0x17
        /*001a*/ 	.short	(.L_11 - .L_10)
.L_10:
        /*001c*/ 	.word	0x00000000
        /*0020*/ 	.short	0x0001
        /*0022*/ 	.short	0x0008
        /*0024*/ 	.byte	0x00, 0xf5, 0x21, 0x00


	//----- nvinfo : EIATTR_KPARAM_INFO
	.align		4
.L_11:
        /*0028*/ 	.byte	0x04, 0x17
        /*002a*/ 	.short	(.L_13 - .L_12)
.L_12:
        /*002c*/ 	.word	0x00000000
        /*0030*/ 	.short	0x0000
        /*0032*/ 	.short	0x0000
        /*0034*/ 	.byte	0x00, 0xf5, 0x21, 0x00


	//----- nvinfo : EIATTR_SPARSE_MMA_MASK
	.align		4
.L_13:
        /*0038*/ 	.byte	0x03, 0x50
        /*003a*/ 	.short	0x0000


	//----- nvinfo : EIATTR_MAXREG_COUNT
	.align		4
        /*003c*/ 	.byte	0x03, 0x1b
        /*003e*/ 	.short	0x00ff


	//----- nvinfo : EIATTR_MERCURY_ISA_VERSION
	.align		4
        /*0040*/ 	.byte	0x03, 0x5f
        /*0042*/ 	.short	0x0101


	//----- nvinfo : EIATTR_VRC_CTA_INIT_COUNT
	.align		4
        /*0044*/ 	.byte	0x02, 0x4a
	.zero		1
	.zero		1


	//----- nvinfo : EIATTR_EXIT_INSTR_OFFSETS
	.align		4
        /*0048*/ 	.byte	0x04, 0x1c
        /*004a*/ 	.short	(.L_15 - .L_14)


	//   ....[0]....
.L_14:
        /*004c*/ 	.word	0x00000090


	//----- nvinfo : EIATTR_CBANK_PARAM_SIZE
	.align		4
.L_15:
        /*0050*/ 	.byte	0x03, 0x19
        /*0052*/ 	.short	0x0018


	//----- nvinfo : EIATTR_PARAM_CBANK
	.align		4
        /*0054*/ 	.byte	0x04, 0x0a
        /*0056*/ 	.short	(.L_17 - .L_16)
	.align		4
.L_16:
        /*0058*/ 	.word	index@(.nv.constant0._Z6gpuAddPiS_S_)
        /*005c*/ 	.short	0x0380
        /*005e*/ 	.short	0x0018


	//----- nvinfo : EIATTR_SW_WAR
	.align		4
.L_17:
        /*0060*/ 	.byte	0x04, 0x36
        /*0062*/ 	.short	(.L_19 - .L_18)
.L_18:
        /*0064*/ 	.word	0x00000008
.L_19:


//--------------------- .nv.callgraph             --------------------------
	.section	.nv.callgraph,"",@"SHT_CUDA_CALLGRAPH"
	.align	4
	.sectionentsize	8
	.align		4
        /*0000*/ 	.word	0x00000000
	.align		4
        /*0004*/ 	.word	0xffffffff
	.align		4
        /*0008*/ 	.word	0x00000000
	.align		4
        /*000c*/ 	.word	0xfffffffe
	.align		4
        /*0010*/ 	.word	0x00000000
	.align		4
        /*0014*/ 	.word	0xfffffffd
	.align		4
        /*0018*/ 	.word	0x00000000
	.align		4
        /*001c*/ 	.word	0xfffffffc


//--------------------- .text._Z6gpuAddPiS_S_     --------------------------
	.section	.text._Z6gpuAddPiS_S_,"ax",@progbits
	.align	128
        .global         _Z6gpuAddPiS_S_
        .type           _Z6gpuAddPiS_S_,@function
        .size           _Z6gpuAddPiS_S_,(.L_x_1 - _Z6gpuAddPiS_S_)
        .other          _Z6gpuAddPiS_S_,@"STO_CUDA_ENTRY STV_DEFAULT"
_Z6gpuAddPiS_S_:
.text._Z6gpuAddPiS_S_:
[----:B------:R-:W-:Y:S08]  /*0000*/  LDC R1, c[0x0][0x37c] ;  /* 0x0000df00ff017b82 */ /* 0x000ff00000000800 */
[----:B------:R-:W0:Y:S01]  /*0010*/  LDC.64 R2, c[0x0][0x380] ;  /* 0x0000e000ff027b82 */ /* 0x000e220000000a00 */
[----:B------:R-:W0:Y:S07]  /*0020*/  LDCU.64 UR4, c[0x0][0x358] ;  /* 0x00006b00ff0477ac */ /* 0x000e2e0008000a00 */
[----:B------:R-:W1:Y:S01]  /*0030*/  LDC.64 R4, c[0x0][0x388] ;  /* 0x0000e200ff047b82 */ /* 0x000e620000000a00 */
[----:B0-----:R-:W2:Y:S04]  /*0040*/  LDG.E R2, desc[UR4][R2.64] ;  /* 0x0000000402027981 */ /* 0x001ea8000c1e1900 */
[----:B-1----:R-:W2:Y:S03]  /*0050*/  LDG.E R5, desc[UR4][R4.64] ;  /* 0x0000000404057981 */ /* 0x002ea6000c1e1900 */
[----:B------:R-:W0:Y:S01]  /*0060*/  LDC.64 R6, c[0x0][0x390] ;  /* 0x0000e400ff067b82 */ /* 0x000e220000000a00 */
[----:B--2---:R-:W-:-:S05]  /*0070*/  IADD3 R9, PT, PT, R2, R5, RZ ;  /* 0x0000000502097210 */ /* 0x004fca0007ffe0ff */
[----:B0-----:R-:W-:Y:S01]  /*0080*/  STG.E desc[UR4][R6.64], R9 ;  /* 0x0000000906007986 */ /* 0x001fe2000c101904 */
[----:B------:R-:W-:Y:S05]  /*0090*/  EXIT ;  /* 0x000000000000794d */ /* 0x000fea0003800000 */
.L_x_0:
[----:B------:R-:W-:-:S00]  /*00a0*/  BRA `(.L_x_0) ;  /* 0xfffffffc00fc7947 */ /* 0x000fc0000383ffff */
[----:B------:R-:W-:-:S00]  /*00b0*/  NOP ;  /* 0x0000000000007918 */ /* 0x000fc00000000000 */
        /* <DEDUP_REMOVED lines=12> */
.L_x_1:


//--------------------- .nv.shared.reserved.0     --------------------------
	.section	.nv.shared.reserved.0,"aw",@nobits
	.weak		__nv_reservedSMEM_offset_0_alias
	.size		__nv_reservedSMEM_offset_0_alias, 0, 64
	.other		__nv_reservedSMEM_offset_0_alias,@"STO_CUDA_RESERVED_SHARED STV_DEFAULT"
__nv_reservedSMEM_offset_0_alias:
	.zero		0
	.zero		64


//--------------------- .nv.constant0._Z6gpuAddPiS_S_ --------------------------
	.section	.nv.constant0._Z6gpuAddPiS_S_,"a",@progbits
	.sectionflags	@""
	.align	4
.nv.constant0._Z6gpuAddPiS_S_:
	.zero		920


//--------------------- SYMBOLS --------------------------

	.type		.nv.reservedSmem.offset0,@object
	.size		.nv.reservedSmem.offset0,0x4
